//
// Generated by NVIDIA NVVM Compiler
//
// Compiler Build ID: CL-36424714
// Cuda compilation tools, release 13.0, V13.0.88
// Based on NVVM 20.0.0
//

.version 9.0
.target sm_100
.address_size 64

	// .globl	_Z10GPU_updateP6float3fyjj

.visible .entry _Z10GPU_updateP6float3fyjj(
	.param .u64 .ptr .align 1 _Z10GPU_updateP6float3fyjj_param_0,
	.param .f32 _Z10GPU_updateP6float3fyjj_param_1,
	.param .u64 _Z10GPU_updateP6float3fyjj_param_2,
	.param .u32 _Z10GPU_updateP6float3fyjj_param_3,
	.param .u32 _Z10GPU_updateP6float3fyjj_param_4
)
{
	.reg .pred 	%p<8>;
	.reg .b32 	%r<18>;
	.reg .b32 	%f<51>;
	.reg .b64 	%rd<7>;

	ld.param.u64 	%rd2, [_Z10GPU_updateP6float3fyjj_param_0];
	ld.param.f32 	%f25, [_Z10GPU_updateP6float3fyjj_param_1];
	ld.param.u64 	%rd3, [_Z10GPU_updateP6float3fyjj_param_2];
	ld.param.u32 	%r10, [_Z10GPU_updateP6float3fyjj_param_3];
	ld.param.u32 	%r9, [_Z10GPU_updateP6float3fyjj_param_4];
	mov.u32 	%r11, %ctaid.x;
	mov.u32 	%r12, %ntid.x;
	mov.u32 	%r13, %tid.x;
	mad.lo.s32 	%r1, %r11, %r12, %r13;
	setp.ge.u32 	%p1, %r1, %r10;
	setp.eq.s32 	%p2, %r9, 0;
	or.pred  	%p3, %p1, %p2;
	@%p3 bra 	$L__BB0_8;
	cvta.to.global.u64 	%rd4, %rd2;
	cvt.s64.s32 	%rd5, %r1;
	add.s64 	%rd6, %rd3, %rd5;
	mad.lo.s64 	%rd1, %rd6, 12, %rd4;
	ld.global.f32 	%f48, [%rd1];
	ld.global.f32 	%f49, [%rd1+4];
	ld.global.f32 	%f50, [%rd1+8];
	add.s32 	%r14, %r9, -1;
	and.b32  	%r2, %r9, 3;
	setp.lt.u32 	%p4, %r14, 3;
	@%p4 bra 	$L__BB0_4;
	and.b32  	%r15, %r9, -4;
	neg.s32 	%r16, %r15;
$L__BB0_3:
	add.f32 	%f27, %f25, %f48;
	add.f32 	%f28, %f25, %f49;
	add.f32 	%f29, %f25, %f50;
	add.f32 	%f30, %f25, %f27;
	add.f32 	%f31, %f25, %f28;
	add.f32 	%f32, %f25, %f29;
	add.f32 	%f33, %f25, %f30;
	add.f32 	%f34, %f25, %f31;
	add.f32 	%f35, %f25, %f32;
	add.f32 	%f48, %f25, %f33;
	add.f32 	%f49, %f25, %f34;
	add.f32 	%f50, %f25, %f35;
	add.s32 	%r16, %r16, 4;
	setp.ne.s32 	%p5, %r16, 0;
	@%p5 bra 	$L__BB0_3;
$L__BB0_4:
	setp.eq.s32 	%p6, %r2, 0;
	@%p6 bra 	$L__BB0_7;
	neg.s32 	%r17, %r2;
$L__BB0_6:
	.pragma "nounroll";
	add.f32 	%f48, %f25, %f48;
	add.f32 	%f49, %f25, %f49;
	add.f32 	%f50, %f25, %f50;
	add.s32 	%r17, %r17, 1;
	setp.ne.s32 	%p7, %r17, 0;
	@%p7 bra 	$L__BB0_6;
$L__BB0_7:
	st.global.f32 	[%rd1], %f48;
	st.global.f32 	[%rd1+4], %f49;
	st.global.f32 	[%rd1+8], %f50;
$L__BB0_8:
	ret;

}


// ===== COMPILED SASS (sm_100) =====

	.target	sm_100

	.elftype	@"ET_EXEC"


//--------------------- .note.nv.tkinfo           --------------------------
	.section	.note.nv.tkinfo,"",@"SHT_NOTE"
	.sectionflags	@"SHF_NOTE_NV_TKINFO"
	.tkinfo
        /*0018*/ 	.word	0x00000002
        /*0030*/ 	.string	""
        /*0030*/ 	.string	"ptxas"
        /*0030*/ 	.string	"Cuda compilation tools, release 13.0, V13.0.88"
        /*0030*/ 	.string	"Build cuda_13.0.r13.0/compiler.36424714_0"
        /*0030*/ 	.string	"-arch sm_100 -m 64 "



//--------------------- .note.nv.cuinfo           --------------------------
	.section	.note.nv.cuinfo,"",@"SHT_NOTE"
	.sectionflags	@"SHF_NOTE_NV_CUINFO"
        /*0018*/ 	.short	0x0002
        /*001a*/ 	.short	0x0064
        /*001c*/ 	.short	0x0082
	.zero		2


//--------------------- .nv.info                  --------------------------
	.section	.nv.info,"",@"SHT_CUDA_INFO"
	.align	4


	//----- nvinfo : EIATTR_REGCOUNT
	.align		4
        /*0000*/ 	.byte	0x04, 0x2f
        /*0002*/ 	.short	(.L_1 - .L_0)
	.align		4
.L_0:
        /*0004*/ 	.word	index@(_Z10GPU_updateP6float3fyjj)
        /*0008*/ 	.word	0x0000000c


	//----- nvinfo : EIATTR_FRAME_SIZE
	.align		4
.L_1:
        /*000c*/ 	.byte	0x04, 0x11
        /*000e*/ 	.short	(.L_3 - .L_2)
	.align		4
.L_2:
        /*0010*/ 	.word	index@(_Z10GPU_updateP6float3fyjj)
        /*0014*/ 	.word	0x00000000


	//----- nvinfo : EIATTR_MIN_STACK_SIZE
	.align		4
.L_3:
        /*0018*/ 	.byte	0x04, 0x12
        /*001a*/ 	.short	(.L_5 - .L_4)
	.align		4
.L_4:
        /*001c*/ 	.word	index@(_Z10GPU_updateP6float3fyjj)
        /*0020*/ 	.word	0x00000000
.L_5:


//--------------------- .nv.compat                --------------------------
	.section	.nv.compat,"",@"SHT_CUDA_COMPAT_INFO"
	.align	4
        /*0000*/ 	.byte	0x02, 0x09, 0x00, 0x00, 0x02, 0x02, 0x01, 0x00, 0x02, 0x05, 0x05, 0x00, 0x03, 0x07, 0x01, 0x01
        /*0010*/ 	.byte	0x02, 0x03, 0x00, 0x00, 0x02, 0x06, 0x01, 0x00, 0x04, 0x0b, 0x08, 0x00, 0x09, 0x00, 0x00, 0x00
        /*0020*/ 	.byte	0x00, 0x00, 0x00, 0x00


//--------------------- .nv.info._Z10GPU_updateP6float3fyjj --------------------------
	.section	.nv.info._Z10GPU_updateP6float3fyjj,"",@"SHT_CUDA_INFO"
	.sectionflags	@""
	.align	4


	//----- nvinfo : EIATTR_CUDA_API_VERSION
	.align		4
        /*0000*/ 	.byte	0x04, 0x37
        /*0002*/ 	.short	(.L_7 - .L_6)
.L_6:
        /*0004*/ 	.word	0x00000082


	//----- nvinfo : EIATTR_KPARAM_INFO
	.align		4
.L_7:
        /*0008*/ 	.byte	0x04, 0x17
        /*000a*/ 	.short	(.L_9 - .L_8)
.L_8:
        /*000c*/ 	.word	0x00000000
        /*0010*/ 	.short	0x0004
        /*0012*/ 	.short	0x001c
        /*0014*/ 	.byte	0x00, 0xf0, 0x11, 0x00


	//----- nvinfo : EIATTR_KPARAM_INFO
	.align		4
.L_9:
        /*0018*/ 	.byte	0x04, 0x17
        /*001a*/ 	.short	(.L_11 - .L_10)
.L_10:
        /*001c*/ 	.word	0x00000000
        /*0020*/ 	.short	0x0003
        /*0022*/ 	.short	0x0018
        /*0024*/ 	.byte	0x00, 0xf0, 0x11, 0x00


	//----- nvinfo : EIATTR_KPARAM_INFO
	.align		4
.L_11:
        /*0028*/ 	.byte	0x04, 0x17
        /*002a*/ 	.short	(.L_13 - .L_12)
.L_12:
        /*002c*/ 	.word	0x00000000
        /*0030*/ 	.short	0x0002
        /*0032*/ 	.short	0x0010
        /*0034*/ 	.byte	0x00, 0xf0, 0x21, 0x00


	//----- nvinfo : EIATTR_KPARAM_INFO
	.align		4
.L_13:
        /*0038*/ 	.byte	0x04, 0x17
        /*003a*/ 	.short	(.L_15 - .L_14)
.L_14:
        /*003c*/ 	.word	0x00000000
        /*0040*/ 	.short	0x0001
        /*0042*/ 	.short	0x0008
        /*0044*/ 	.byte	0x00, 0xf0, 0x11, 0x00


	//----- nvinfo : EIATTR_KPARAM_INFO
	.align		4
.L_15:
        /*0048*/ 	.byte	0x04, 0x17
        /*004a*/ 	.short	(.L_17 - .L_16)
.L_16:
        /*004c*/ 	.word	0x00000000
        /*0050*/ 	.short	0x0000
        /*0052*/ 	.short	0x0000
        /*0054*/ 	.byte	0x00, 0xf5, 0x21, 0x00


	//----- nvinfo : EIATTR_SPARSE_MMA_MASK
	.align		4
.L_17:
        /*0058*/ 	.byte	0x03, 0x50
        /*005a*/ 	.short	0x0000


	//----- nvinfo : EIATTR_MAXREG_COUNT
	.align		4
        /*005c*/ 	.byte	0x03, 0x1b
        /*005e*/ 	.short	0x00ff


	//----- nvinfo : EIATTR_MERCURY_ISA_VERSION
	.align		4
        /*0060*/ 	.byte	0x03, 0x5f
        /*0062*/ 	.short	0x0101


	//----- nvinfo : EIATTR_VRC_CTA_INIT_COUNT
	.align		4
        /*0064*/ 	.byte	0x02, 0x4a
	.zero		1
	.zero		1


	//----- nvinfo : EIATTR_EXIT_INSTR_OFFSETS
	.align		4
        /*0068*/ 	.byte	0x04, 0x1c
        /*006a*/ 	.short	(.L_19 - .L_18)


	//   ....[0]....
.L_18:
        /*006c*/ 	.word	0x00000080


	//   ....[1]....
        /*0070*/ 	.word	0x00000930


	//----- nvinfo : EIATTR_CBANK_PARAM_SIZE
	.align		4
.L_19:
        /*0074*/ 	.byte	0x03, 0x19
        /*0076*/ 	.short	0x0020


	//----- nvinfo : EIATTR_PARAM_CBANK
	.align		4
        /*0078*/ 	.byte	0x04, 0x0a
        /*007a*/ 	.short	(.L_21 - .L_20)
	.align		4
.L_20:
        /*007c*/ 	.word	index@(.nv.constant0._Z10GPU_updateP6float3fyjj)
        /*0080*/ 	.short	0x0380
        /*0082*/ 	.short	0x0020


	//----- nvinfo : EIATTR_SW_WAR
	.align		4
.L_21:
        /*0084*/ 	.byte	0x04, 0x36
        /*0086*/ 	.short	(.L_23 - .L_22)
.L_22:
        /*0088*/ 	.word	0x00000008
.L_23:


//--------------------- .nv.callgraph             --------------------------
	.section	.nv.callgraph,"",@"SHT_CUDA_CALLGRAPH"
	.align	4
	.sectionentsize	8
	.align		4
        /*0000*/ 	.word	0x00000000
	.align		4
        /*0004*/ 	.word	0xffffffff
	.align		4
        /*0008*/ 	.word	0x00000000
	.align		4
        /*000c*/ 	.word	0xfffffffe
	.align		4
        /*0010*/ 	.word	0x00000000
	.align		4
        /*0014*/ 	.word	0xfffffffd
	.align		4
        /*0018*/ 	.word	0x00000000
	.align		4
        /*001c*/ 	.word	0xfffffffc


//--------------------- .text._Z10GPU_updateP6float3fyjj --------------------------
	.section	.text._Z10GPU_updateP6float3fyjj,"ax",@progbits
	.align	128
        .global         _Z10GPU_updateP6float3fyjj
        .type           _Z10GPU_updateP6float3fyjj,@function
        .size           _Z10GPU_updateP6float3fyjj,(.L_x_9 - _Z10GPU_updateP6float3fyjj)
        .other          _Z10GPU_updateP6float3fyjj,@"STO_CUDA_ENTRY STV_DEFAULT"
_Z10GPU_updateP6float3fyjj:
.text._Z10GPU_updateP6float3fyjj:
[----:B------:R-:W-:Y:S01]  /*0000*/  LDC R1, c[0x0][0x37c] ;  /* 0x0000df00ff017b82 */ /* 0x000fe20000000800 */
[----:B------:R-:W0:Y:S07]  /*0010*/  S2R R3, SR_TID.X ;  /* 0x0000000000037919 */ /* 0x000e2e0000002100 */
[----:B------:R-:W0:Y:S01]  /*0020*/  S2UR UR4, SR_CTAID.X ;  /* 0x00000000000479c3 */ /* 0x000e220000002500 */
[----:B------:R-:W1:Y:S07]  /*0030*/  LDCU.64 UR8, c[0x0][0x398] ;  /* 0x00007300ff0877ac */ /* 0x000e6e0008000a00 */
[----:B------:R-:W0:Y:S01]  /*0040*/  LDC R0, c[0x0][0x360] ;  /* 0x0000d800ff007b82 */ /* 0x000e220000000800 */
[----:B-1----:R-:W-:Y:S01]  /*0050*/  ISETP.NE.AND P0, PT, RZ, UR9, PT ;  /* 0x00000009ff007c0c */ /* 0x002fe2000bf05270 */
[----:B0-----:R-:W-:-:S05]  /*0060*/  IMAD R0, R0, UR4, R3 ;  /* 0x0000000400007c24 */ /* 0x001fca000f8e0203 */
[----:B------:R-:W-:-:S13]  /*0070*/  ISETP.GE.U32.OR P0, PT, R0, UR8, !P0 ;  /* 0x0000000800007c0c */ /* 0x000fda000c706470 */
[----:B------:R-:W-:Y:S05]  /*0080*/  @P0 EXIT ;  /* 0x000000000000094d */ /* 0x000fea0003800000 */
[----:B------:R-:W0:Y:S01]  /*0090*/  LDCU.64 UR4, c[0x0][0x390] ;  /* 0x00007200ff0477ac */ /* 0x000e220008000a00 */
[----:B------:R-:W1:Y:S01]  /*00a0*/  LDC.64 R2, c[0x0][0x380] ;  /* 0x0000e000ff027b82 */ /* 0x000e620000000a00 */
[----:B------:R-:W2:Y:S01]  /*00b0*/  LDCU.64 UR6, c[0x0][0x358] ;  /* 0x00006b00ff0677ac */ /* 0x000ea20008000a00 */
[----:B0-----:R-:W-:-:S04]  /*00c0*/  IADD3 R5, P0, PT, R0, UR4, RZ ;  /* 0x0000000400057c10 */ /* 0x001fc8000ff1e0ff */
[----:B------:R-:W-:Y:S01]  /*00d0*/  LEA.HI.X.SX32 R0, R0, UR5, 0x1, P0 ;  /* 0x0000000500007c11 */ /* 0x000fe200080f0eff */
[----:B-1----:R-:W-:-:S04]  /*00e0*/  IMAD.WIDE.U32 R2, R5, 0xc, R2 ;  /* 0x0000000c05027825 */ /* 0x002fc800078e0002 */
[----:B------:R-:W-:-:S05]  /*00f0*/  IMAD R5, R0, 0xc, RZ ;  /* 0x0000000c00057824 */ /* 0x000fca00078e02ff */
[----:B------:R-:W-:-:S05]  /*0100*/  IADD3 R3, PT, PT, R3, R5, RZ ;  /* 0x0000000503037210 */ /* 0x000fca0007ffe0ff */
[----:B--2---:R0:W5:Y:S04]  /*0110*/  LDG.E R5, desc[UR6][R2.64] ;  /* 0x0000000602057981 */ /* 0x004168000c1e1900 */
[----:B------:R0:W5:Y:S04]  /*0120*/  LDG.E R7, desc[UR6][R2.64+0x4] ;  /* 0x0000040602077981 */ /* 0x000168000c1e1900 */
[----:B------:R0:W5:Y:S01]  /*0130*/  LDG.E R9, desc[UR6][R2.64+0x8] ;  /* 0x0000080602097981 */ /* 0x000162000c1e1900 */
[----:B------:R-:W-:Y:S02]  /*0140*/  UIADD3 UR5, UPT, UPT, UR9, -0x1, URZ ;  /* 0xffffffff09057890 */ /* 0x000fe4000fffe0ff */
[----:B------:R-:W-:-:S02]  /*0150*/  ULOP3.LUT UR4, UR9, 0x3, URZ, 0xc0, !UPT ;  /* 0x0000000309047892 */ /* 0x000fc4000f8ec0ff */
[----:B------:R-:W-:-:S09]  /*0160*/  UISETP.GE.U32.AND UP0, UPT, UR5, 0x3, UPT ;  /* 0x000000030500788c */ /* 0x000fd2000bf06070 */
[----:B0-----:R-:W-:Y:S05]  /*0170*/  BRA.U !UP0, `(.L_x_0) ;  /* 0x0000000508b87547 */ /* 0x001fea000b800000 */
[----:B------:R-:W-:-:S04]  /*0180*/  ULOP3.LUT UR5, UR9, 0xfffffffc, URZ, 0xc0, !UPT ;  /* 0xfffffffc09057892 */ /* 0x000fc8000f8ec0ff */
[----:B------:R-:W-:-:S04]  /*0190*/  UIADD3 UR5, UPT, UPT, -UR5, URZ, URZ ;  /* 0x000000ff05057290 */ /* 0x000fc8000fffe1ff */
[----:B------:R-:W-:-:S09]  /*01a0*/  UISETP.GE.AND UP0, UPT, UR5, URZ, UPT ;  /* 0x000000ff0500728c */ /* 0x000fd2000bf06270 */
[----:B------:R-:W-:Y:S05]  /*01b0*/  BRA.U UP0, `(.L_x_1) ;  /* 0x0000000500647547 */ /* 0x000fea000b800000 */
[----:B------:R-:W-:Y:S02]  /*01c0*/  UIADD3 UR8, UPT, UPT, -UR5, URZ, URZ ;  /* 0x000000ff05087290 */ /* 0x000fe4000fffe1ff */
[----:B------:R-:W-:Y:S02]  /*01d0*/  UPLOP3.LUT UP0, UPT, UPT, UPT, UPT, 0x80, 0x8 ;  /* 0x000000000008789c */ /* 0x000fe40003f0f070 */
[----:B------:R-:W-:-:S09]  /*01e0*/  UISETP.GT.AND UP1, UPT, UR8, 0xc, UPT ;  /* 0x0000000c0800788c */ /* 0x000fd2000bf24270 */
[----:B------:R-:W-:Y:S05]  /*01f0*/  BRA.U !UP1, `(.L_x_2) ;  /* 0x0000000109d47547 */ /* 0x000fea000b800000 */
[----:B------:R-:W0:Y:S01]  /*0200*/  LDCU UR8, c[0x0][0x388] ;  /* 0x00007100ff0877ac */ /* 0x000e220008000800 */
[----:B------:R-:W-:-:S11]  /*0210*/  UPLOP3.LUT UP0, UPT, UPT, UPT, UPT, 0x40, 0x4 ;  /* 0x000000000004789c */ /* 0x000fd60003f0e870 */
.L_x_3:
[----:B0----5:R-:W-:Y:S01]  /*0220*/  FADD R5, R5, UR8 ;  /* 0x0000000805057e21 */ /* 0x021fe20008000000 */
[----:B------:R-:W-:Y:S01]  /*0230*/  FADD R7, R7, UR8 ;  /* 0x0000000807077e21 */ /* 0x000fe20008000000 */
[----:B------:R-:W-:Y:S01]  /*0240*/  FADD R9, R9, UR8 ;  /* 0x0000000809097e21 */ /* 0x000fe20008000000 */
[----:B------:R-:W-:Y:S01]  /*0250*/  UIADD3 UR5, UPT, UPT, UR5, 0x10, URZ ;  /* 0x0000001005057890 */ /* 0x000fe2000fffe0ff */
[----:B------:R-:W-:Y:S01]  /*0260*/  FADD R5, R5, UR8 ;  /* 0x0000000805057e21 */ /* 0x000fe20008000000 */
[----:B------:R-:W-:Y:S01]  /*0270*/  FADD R7, R7, UR8 ;  /* 0x0000000807077e21 */ /* 0x000fe20008000000 */
[----:B------:R-:W-:Y:S01]  /*0280*/  FADD R9, R9, UR8 ;  /* 0x0000000809097e21 */ /* 0x000fe20008000000 */
[----:B------:R-:W-:Y:S01]  /*0290*/  UISETP.GE.AND UP1, UPT, UR5, -0xc, UPT ;  /* 0xfffffff40500788c */ /* 0x000fe2000bf26270 */
[----:B------:R-:W-:Y:S01]  /*02a0*/  FADD R5, R5, UR8 ;  /* 0x0000000805057e21 */ /* 0x000fe20008000000 */
[----:B------:R-:W-:Y:S01]  /*02b0*/  FADD R7, R7, UR8 ;  /* 0x0000000807077e21 */ /* 0x000fe20008000000 */
[----:B------:R-:W-:-:S02]  /*02c0*/  FADD R9, R9, UR8 ;  /* 0x0000000809097e21 */ /* 0x000fc40008000000 */
[----:B------:R-:W-:Y:S01]  /*02d0*/  FADD R5, R5, UR8 ;  /* 0x0000000805057e21 */ /* 0x000fe20008000000 */
[----:B------:R-:W-:Y:S01]  /*02e0*/  FADD R7, R7, UR8 ;  /* 0x0000000807077e21 */ /* 0x000fe20008000000 */
[----:B------:R-:W-:Y:S02]  /*02f0*/  FADD R9, R9, UR8 ;  /* 0x0000000809097e21 */ /* 0x000fe40008000000 */
[----:B------:R-:W-:Y:S01]  /*0300*/  FADD R5, R5, UR8 ;  /* 0x0000000805057e21 */ /* 0x000fe20008000000 */
[----:B------:R-:W-:Y:S01]  /*0310*/  FADD R7, R7, UR8 ;  /* 0x0000000807077e21 */ /* 0x000fe20008000000 */
[----:B------:R-:W-:Y:S02]  /*0320*/  FADD R9, R9, UR8 ;  /* 0x0000000809097e21 */ /* 0x000fe40008000000 */
        /* <DEDUP_REMOVED lines=32> */
[----:B------:R-:W-:Y:S01]  /*0530*/  FADD R9, R9, UR8 ;  /* 0x0000000809097e21 */ /* 0x000fe20008000000 */
[----:B------:R-:W-:Y:S06]  /*0540*/  BRA.U !UP1, `(.L_x_3) ;  /* 0xfffffffd09347547 */ /* 0x000fec000b83ffff */
.L_x_2:
[----:B------:R-:W-:-:S04]  /*0550*/  UIADD3 UR8, UPT, UPT, -UR5, URZ, URZ ;  /* 0x000000ff05087290 */ /* 0x000fc8000fffe1ff */
[----:B------:R-:W-:-:S09]  /*0560*/  UISETP.GT.AND UP1, UPT, UR8, 0x4, UPT ;  /* 0x000000040800788c */ /* 0x000fd2000bf24270 */
[----:B------:R-:W-:Y:S05]  /*0570*/  BRA.U !UP1, `(.L_x_4) ;  /* 0x00000001096c7547 */ /* 0x000fea000b800000 */
[----:B------:R-:W0:Y:S01]  /*0580*/  LDCU UR8, c[0x0][0x388] ;  /* 0x00007100ff0877ac */ /* 0x000e220008000800 */
[----:B------:R-:W-:Y:S02]  /*0590*/  UPLOP3.LUT UP0, UPT, UPT, UPT, UPT, 0x40, 0x4 ;  /* 0x000000000004789c */ /* 0x000fe40003f0e870 */
[----:B------:R-:W-:Y:S01]  /*05a0*/  UIADD3 UR5, UPT, UPT, UR5, 0x8, URZ ;  /* 0x0000000805057890 */ /* 0x000fe2000fffe0ff */
[----:B0----5:R-:W-:Y:S01]  /*05b0*/  FADD R5, R5, UR8 ;  /* 0x0000000805057e21 */ /* 0x021fe20008000000 */
        /* <DEDUP_REMOVED lines=22> */
[----:B------:R-:W-:-:S07]  /*0720*/  FADD R9, R9, UR8 ;  /* 0x0000000809097e21 */ /* 0x000fce0008000000 */
.L_x_4:
[----:B------:R-:W-:-:S09]  /*0730*/  UISETP.NE.OR UP0, UPT, UR5, URZ, UP0 ;  /* 0x000000ff0500728c */ /* 0x000fd20008705670 */
[----:B------:R-:W-:Y:S05]  /*0740*/  BRA.U !UP0, `(.L_x_0) ;  /* 0x0000000108447547 */ /* 0x000fea000b800000 */
.L_x_1:
[----:B------:R-:W0:Y:S01]  /*0750*/  LDCU UR8, c[0x0][0x388] ;  /* 0x00007100ff0877ac */ /* 0x000e220008000800 */
[----:B------:R-:W-:Y:S01]  /*0760*/  NOP ;  /* 0x0000000000007918 */ /* 0x000fe20000000000 */
.L_x_5:
[----:B------:R-:W-:Y:S01]  /*0770*/  UIADD3 UR5, UPT, UPT, UR5, 0x4, URZ ;  /* 0x0000000405057890 */ /* 0x000fe2000fffe0ff */
[----:B0----5:R-:W-:Y:S01]  /*0780*/  FADD R5, R5, UR8 ;  /* 0x0000000805057e21 */ /* 0x021fe20008000000 */
[----:B------:R-:W-:Y:S01]  /*0790*/  FADD R7, R7, UR8 ;  /* 0x0000000807077e21 */ /* 0x000fe20008000000 */
[----:B------:R-:W-:Y:S01]  /*07a0*/  FADD R9, R9, UR8 ;  /* 0x0000000809097e21 */ /* 0x000fe20008000000 */
[----:B------:R-:W-:Y:S01]  /*07b0*/  UISETP.NE.AND UP0, UPT, UR5, URZ, UPT ;  /* 0x000000ff0500728c */ /* 0x000fe2000bf05270 */
        /* <DEDUP_REMOVED lines=9> */
[----:B------:R-:W-:Y:S06]  /*0850*/  BRA.U UP0, `(.L_x_5) ;  /* 0xfffffffd00c47547 */ /* 0x000fec000b83ffff */
.L_x_0:
[----:B------:R-:W-:-:S09]  /*0860*/  UISETP.NE.AND UP0, UPT, UR4, URZ, UPT ;  /* 0x000000ff0400728c */ /* 0x000fd2000bf05270 */
[----:B------:R-:W-:Y:S05]  /*0870*/  BRA.U !UP0, `(.L_x_6) ;  /* 0x0000000108207547 */ /* 0x000fea000b800000 */
[----:B------:R-:W0:Y:S01]  /*0880*/  LDCU UR5, c[0x0][0x388] ;  /* 0x00007100ff0577ac */ /* 0x000e220008000800 */
[----:B------:R-:W-:-:S12]  /*0890*/  UIADD3 UR4, UPT, UPT, -UR4, URZ, URZ ;  /* 0x000000ff04047290 */ /* 0x000fd8000fffe1ff */
.L_x_7:
[----:B------:R-:W-:Y:S01]  /*08a0*/  UIADD3 UR4, UPT, UPT, UR4, 0x1, URZ ;  /* 0x0000000104047890 */ /* 0x000fe2000fffe0ff */
[----:B0----5:R-:W-:Y:S01]  /*08b0*/  FADD R5, R5, UR5 ;  /* 0x0000000505057e21 */ /* 0x021fe20008000000 */
[----:B------:R-:W-:Y:S01]  /*08c0*/  FADD R7, R7, UR5 ;  /* 0x0000000507077e21 */ /* 0x000fe20008000000 */
[----:B------:R-:W-:Y:S01]  /*08d0*/  FADD R9, R9, UR5 ;  /* 0x0000000509097e21 */ /* 0x000fe20008000000 */
[----:B------:R-:W-:-:S09]  /*08e0*/  UISETP.NE.AND UP0, UPT, UR4, URZ, UPT ;  /* 0x000000ff0400728c */ /* 0x000fd2000bf05270 */
[----:B------:R-:W-:Y:S05]  /*08f0*/  BRA.U UP0, `(.L_x_7) ;  /* 0xfffffffd00e87547 */ /* 0x000fea000b83ffff */
.L_x_6:
[----:B-----5:R-:W-:Y:S04]  /*0900*/  STG.E desc[UR6][R2.64], R5 ;  /* 0x0000000502007986 */ /* 0x020fe8000c101906 */
[----:B------:R-:W-:Y:S04]  /*0910*/  STG.E desc[UR6][R2.64+0x4], R7 ;  /* 0x0000040702007986 */ /* 0x000fe8000c101906 */
[----:B------:R-:W-:Y:S01]  /*0920*/  STG.E desc[UR6][R2.64+0x8], R9 ;  /* 0x0000080902007986 */ /* 0x000fe2000c101906 */
[----:B------:R-:W-:Y:S05]  /*0930*/  EXIT ;  /* 0x000000000000794d */ /* 0x000fea0003800000 */
.L_x_8:
[----:B------:R-:W-:-:S00]  /*0940*/  BRA `(.L_x_8) ;  /* 0xfffffffc00fc7947 */ /* 0x000fc0000383ffff */
[----:B------:R-:W-:-:S00]  /*0950*/  NOP ;  /* 0x0000000000007918 */ /* 0x000fc00000000000 */
        /* <DEDUP_REMOVED lines=10> */
.L_x_9:


//--------------------- .nv.shared.reserved.0     --------------------------
	.section	.nv.shared.reserved.0,"aw",@nobits
	.weak		__nv_reservedSMEM_offset_0_alias
	.size		__nv_reservedSMEM_offset_0_alias, 0, 64
	.other		__nv_reservedSMEM_offset_0_alias,@"STO_CUDA_RESERVED_SHARED STV_DEFAULT"
__nv_reservedSMEM_offset_0_alias:
	.zero		0
	.zero		64


//--------------------- .nv.constant0._Z10GPU_updateP6float3fyjj --------------------------
	.section	.nv.constant0._Z10GPU_updateP6float3fyjj,"a",@progbits
	.sectionflags	@""
	.align	4
.nv.constant0._Z10GPU_updateP6float3fyjj:
	.zero		928


//--------------------- SYMBOLS --------------------------

	.type		.nv.reservedSmem.offset0,@object
	.size		.nv.reservedSmem.offset0,0x4
